//
// Generated by NVIDIA NVVM Compiler
//
// Compiler Build ID: CL-36424714
// Cuda compilation tools, release 13.0, V13.0.88
// Based on NVVM 20.0.0
//

.version 9.0
.target sm_100
.address_size 64

	// .globl	_Z11transposeRCPjPfS0_jj

.visible .entry _Z11transposeRCPjPfS0_jj(
	.param .u64 .ptr .align 1 _Z11transposeRCPjPfS0_jj_param_0,
	.param .u64 .ptr .align 1 _Z11transposeRCPjPfS0_jj_param_1,
	.param .u64 .ptr .align 1 _Z11transposeRCPjPfS0_jj_param_2,
	.param .u32 _Z11transposeRCPjPfS0_jj_param_3,
	.param .u32 _Z11transposeRCPjPfS0_jj_param_4
)
{
	.reg .pred 	%p<3>;
	.reg .b32 	%r<10>;
	.reg .b32 	%f<2>;
	.reg .b64 	%rd<14>;

	ld.param.u64 	%rd4, [_Z11transposeRCPjPfS0_jj_param_0];
	ld.param.u64 	%rd2, [_Z11transposeRCPjPfS0_jj_param_1];
	ld.param.u64 	%rd3, [_Z11transposeRCPjPfS0_jj_param_2];
	ld.param.u32 	%r5, [_Z11transposeRCPjPfS0_jj_param_3];
	ld.param.u32 	%r4, [_Z11transposeRCPjPfS0_jj_param_4];
	cvta.to.global.u64 	%rd1, %rd4;
	mov.u32 	%r1, %ctaid.x;
	mov.u32 	%r2, %tid.x;
	setp.ge.u32 	%p1, %r1, %r5;
	@%p1 bra 	$L__BB0_3;
	mad.lo.s32 	%r3, %r1, %r4, %r1;
	mul.wide.u32 	%rd5, %r3, 4;
	add.s64 	%rd6, %rd1, %rd5;
	ld.global.u32 	%r6, [%rd6];
	setp.ge.u32 	%p2, %r2, %r6;
	@%p2 bra 	$L__BB0_3;
	add.s32 	%r7, %r2, %r3;
	add.s32 	%r8, %r7, 1;
	mul.wide.u32 	%rd7, %r8, 4;
	add.s64 	%rd8, %rd1, %rd7;
	ld.global.u32 	%r9, [%rd8];
	cvta.to.global.u64 	%rd9, %rd2;
	add.s64 	%rd10, %rd9, %rd7;
	ld.global.f32 	%f1, [%rd10];
	cvta.to.global.u64 	%rd11, %rd3;
	mul.wide.u32 	%rd12, %r9, 4;
	add.s64 	%rd13, %rd11, %rd12;
	st.global.f32 	[%rd13], %f1;
$L__BB0_3:
	ret;

}


// ===== COMPILED SASS (sm_100) =====

	.target	sm_100

	.elftype	@"ET_EXEC"


//--------------------- .note.nv.tkinfo           --------------------------
	.section	.note.nv.tkinfo,"",@"SHT_NOTE"
	.sectionflags	@"SHF_NOTE_NV_TKINFO"
	.tkinfo
        /*0018*/ 	.word	0x00000002
        /*0030*/ 	.string	""
        /*0030*/ 	.string	"ptxas"
        /*0030*/ 	.string	"Cuda compilation tools, release 13.0, V13.0.88"
        /*0030*/ 	.string	"Build cuda_13.0.r13.0/compiler.36424714_0"
        /*0030*/ 	.string	"-arch sm_100 -m 64 "



//--------------------- .note.nv.cuinfo           --------------------------
	.section	.note.nv.cuinfo,"",@"SHT_NOTE"
	.sectionflags	@"SHF_NOTE_NV_CUINFO"
        /*0018*/ 	.short	0x0002
        /*001a*/ 	.short	0x0064
        /*001c*/ 	.short	0x0082
	.zero		2


//--------------------- .nv.info                  --------------------------
	.section	.nv.info,"",@"SHT_CUDA_INFO"
	.align	4


	//----- nvinfo : EIATTR_REGCOUNT
	.align		4
        /*0000*/ 	.byte	0x04, 0x2f
        /*0002*/ 	.short	(.L_1 - .L_0)
	.align		4
.L_0:
        /*0004*/ 	.word	index@(_Z11transposeRCPjPfS0_jj)
        /*0008*/ 	.word	0x0000000c


	//----- nvinfo : EIATTR_FRAME_SIZE
	.align		4
.L_1:
        /*000c*/ 	.byte	0x04, 0x11
        /*000e*/ 	.short	(.L_3 - .L_2)
	.align		4
.L_2:
        /*0010*/ 	.word	index@(_Z11transposeRCPjPfS0_jj)
        /*0014*/ 	.word	0x00000000


	//----- nvinfo : EIATTR_MIN_STACK_SIZE
	.align		4
.L_3:
        /*0018*/ 	.byte	0x04, 0x12
        /*001a*/ 	.short	(.L_5 - .L_4)
	.align		4
.L_4:
        /*001c*/ 	.word	index@(_Z11transposeRCPjPfS0_jj)
        /*0020*/ 	.word	0x00000000
.L_5:


//--------------------- .nv.compat                --------------------------
	.section	.nv.compat,"",@"SHT_CUDA_COMPAT_INFO"
	.align	4
        /*0000*/ 	.byte	0x02, 0x09, 0x00, 0x00, 0x02, 0x02, 0x01, 0x00, 0x02, 0x05, 0x05, 0x00, 0x03, 0x07, 0x01, 0x01
        /*0010*/ 	.byte	0x02, 0x03, 0x00, 0x00, 0x02, 0x06, 0x01, 0x00, 0x04, 0x0b, 0x08, 0x00, 0x09, 0x00, 0x00, 0x00
        /*0020*/ 	.byte	0x00, 0x00, 0x00, 0x00


//--------------------- .nv.info._Z11transposeRCPjPfS0_jj --------------------------
	.section	.nv.info._Z11transposeRCPjPfS0_jj,"",@"SHT_CUDA_INFO"
	.sectionflags	@""
	.align	4


	//----- nvinfo : EIATTR_CUDA_API_VERSION
	.align		4
        /*0000*/ 	.byte	0x04, 0x37
        /*0002*/ 	.short	(.L_7 - .L_6)
.L_6:
        /*0004*/ 	.word	0x00000082


	//----- nvinfo : EIATTR_KPARAM_INFO
	.align		4
.L_7:
        /*0008*/ 	.byte	0x04, 0x17
        /*000a*/ 	.short	(.L_9 - .L_8)
.L_8:
        /*000c*/ 	.word	0x00000000
        /*0010*/ 	.short	0x0004
        /*0012*/ 	.short	0x001c
        /*0014*/ 	.byte	0x00, 0xf0, 0x11, 0x00


	//----- nvinfo : EIATTR_KPARAM_INFO
	.align		4
.L_9:
        /*0018*/ 	.byte	0x04, 0x17
        /*001a*/ 	.short	(.L_11 - .L_10)
.L_10:
        /*001c*/ 	.word	0x00000000
        /*0020*/ 	.short	0x0003
        /*0022*/ 	.short	0x0018
        /*0024*/ 	.byte	0x00, 0xf0, 0x11, 0x00


	//----- nvinfo : EIATTR_KPARAM_INFO
	.align		4
.L_11:
        /*0028*/ 	.byte	0x04, 0x17
        /*002a*/ 	.short	(.L_13 - .L_12)
.L_12:
        /*002c*/ 	.word	0x00000000
        /*0030*/ 	.short	0x0002
        /*0032*/ 	.short	0x0010
        /*0034*/ 	.byte	0x00, 0xf5, 0x21, 0x00


	//----- nvinfo : EIATTR_KPARAM_INFO
	.align		4
.L_13:
        /*0038*/ 	.byte	0x04, 0x17
        /*003a*/ 	.short	(.L_15 - .L_14)
.L_14:
        /*003c*/ 	.word	0x00000000
        /*0040*/ 	.short	0x0001
        /*0042*/ 	.short	0x0008
        /*0044*/ 	.byte	0x00, 0xf5, 0x21, 0x00


	//----- nvinfo : EIATTR_KPARAM_INFO
	.align		4
.L_15:
        /*0048*/ 	.byte	0x04, 0x17
        /*004a*/ 	.short	(.L_17 - .L_16)
.L_16:
        /*004c*/ 	.word	0x00000000
        /*0050*/ 	.short	0x0000
        /*0052*/ 	.short	0x0000
        /*0054*/ 	.byte	0x00, 0xf5, 0x21, 0x00


	//----- nvinfo : EIATTR_SPARSE_MMA_MASK
	.align		4
.L_17:
        /*0058*/ 	.byte	0x03, 0x50
        /*005a*/ 	.short	0x0000


	//----- nvinfo : EIATTR_MAXREG_COUNT
	.align		4
        /*005c*/ 	.byte	0x03, 0x1b
        /*005e*/ 	.short	0x00ff


	//----- nvinfo : EIATTR_MERCURY_ISA_VERSION
	.align		4
        /*0060*/ 	.byte	0x03, 0x5f
        /*0062*/ 	.short	0x0101


	//----- nvinfo : EIATTR_VRC_CTA_INIT_COUNT
	.align		4
        /*0064*/ 	.byte	0x02, 0x4a
	.zero		1
	.zero		1


	//----- nvinfo : EIATTR_EXIT_INSTR_OFFSETS
	.align		4
        /*0068*/ 	.byte	0x04, 0x1c
        /*006a*/ 	.short	(.L_19 - .L_18)


	//   ....[0]....
.L_18:
        /*006c*/ 	.word	0x00000040


	//   ....[1]....
        /*0070*/ 	.word	0x000000d0


	//   ....[2]....
        /*0074*/ 	.word	0x00000170


	//----- nvinfo : EIATTR_CBANK_PARAM_SIZE
	.align		4
.L_19:
        /*0078*/ 	.byte	0x03, 0x19
        /*007a*/ 	.short	0x0020


	//----- nvinfo : EIATTR_PARAM_CBANK
	.align		4
        /*007c*/ 	.byte	0x04, 0x0a
        /*007e*/ 	.short	(.L_21 - .L_20)
	.align		4
.L_20:
        /*0080*/ 	.word	index@(.nv.constant0._Z11transposeRCPjPfS0_jj)
        /*0084*/ 	.short	0x0380
        /*0086*/ 	.short	0x0020


	//----- nvinfo : EIATTR_SW_WAR
	.align		4
.L_21:
        /*0088*/ 	.byte	0x04, 0x36
        /*008a*/ 	.short	(.L_23 - .L_22)
.L_22:
        /*008c*/ 	.word	0x00000008
.L_23:


//--------------------- .nv.callgraph             --------------------------
	.section	.nv.callgraph,"",@"SHT_CUDA_CALLGRAPH"
	.align	4
	.sectionentsize	8
	.align		4
        /*0000*/ 	.word	0x00000000
	.align		4
        /*0004*/ 	.word	0xffffffff
	.align		4
        /*0008*/ 	.word	0x00000000
	.align		4
        /*000c*/ 	.word	0xfffffffe
	.align		4
        /*0010*/ 	.word	0x00000000
	.align		4
        /*0014*/ 	.word	0xfffffffd
	.align		4
        /*0018*/ 	.word	0x00000000
	.align		4
        /*001c*/ 	.word	0xfffffffc


//--------------------- .text._Z11transposeRCPjPfS0_jj --------------------------
	.section	.text._Z11transposeRCPjPfS0_jj,"ax",@progbits
	.align	128
        .global         _Z11transposeRCPjPfS0_jj
        .type           _Z11transposeRCPjPfS0_jj,@function
        .size           _Z11transposeRCPjPfS0_jj,(.L_x_1 - _Z11transposeRCPjPfS0_jj)
        .other          _Z11transposeRCPjPfS0_jj,@"STO_CUDA_ENTRY STV_DEFAULT"
_Z11transposeRCPjPfS0_jj:
.text._Z11transposeRCPjPfS0_jj:
[----:B------:R-:W-:Y:S01]  /*0000*/  LDC R1, c[0x0][0x37c] ;  /* 0x0000df00ff017b82 */ /* 0x000fe20000000800 */
[----:B------:R-:W0:Y:S01]  /*0010*/  S2R R9, SR_CTAID.X ;  /* 0x0000000000097919 */ /* 0x000e220000002500 */
[----:B------:R-:W0:Y:S02]  /*0020*/  LDCU UR4, c[0x0][0x398] ;  /* 0x00007300ff0477ac */ /* 0x000e240008000800 */
[----:B0-----:R-:W-:-:S13]  /*0030*/  ISETP.GE.U32.AND P0, PT, R9, UR4, PT ;  /* 0x0000000409007c0c */ /* 0x001fda000bf06070 */
[----:B------:R-:W-:Y:S05]  /*0040*/  @P0 EXIT ;  /* 0x000000000000094d */ /* 0x000fea0003800000 */
[----:B------:R-:W0:Y:S01]  /*0050*/  LDC R0, c[0x0][0x39c] ;  /* 0x0000e700ff007b82 */ /* 0x000e220000000800 */
[----:B------:R-:W1:Y:S07]  /*0060*/  LDCU.64 UR4, c[0x0][0x358] ;  /* 0x00006b00ff0477ac */ /* 0x000e6e0008000a00 */
[----:B------:R-:W2:Y:S01]  /*0070*/  LDC.64 R4, c[0x0][0x380] ;  /* 0x0000e000ff047b82 */ /* 0x000ea20000000a00 */
[----:B0-----:R-:W-:-:S04]  /*0080*/  IMAD R9, R9, R0, R9 ;  /* 0x0000000009097224 */ /* 0x001fc800078e0209 */
[----:B--2---:R-:W-:-:S06]  /*0090*/  IMAD.WIDE.U32 R2, R9, 0x4, R4 ;  /* 0x0000000409027825 */ /* 0x004fcc00078e0004 */
[----:B-1----:R-:W2:Y:S01]  /*00a0*/  LDG.E R2, desc[UR4][R2.64] ;  /* 0x0000000402027981 */ /* 0x002ea2000c1e1900 */
[----:B------:R-:W2:Y:S02]  /*00b0*/  S2R R0, SR_TID.X ;  /* 0x0000000000007919 */ /* 0x000ea40000002100 */
[----:B--2---:R-:W-:-:S13]  /*00c0*/  ISETP.GE.U32.AND P0, PT, R0, R2, PT ;  /* 0x000000020000720c */ /* 0x004fda0003f06070 */
[----:B------:R-:W-:Y:S05]  /*00d0*/  @P0 EXIT ;  /* 0x000000000000094d */ /* 0x000fea0003800000 */
[----:B------:R-:W0:Y:S01]  /*00e0*/  LDC.64 R6, c[0x0][0x388] ;  /* 0x0000e200ff067b82 */ /* 0x000e220000000a00 */
[----:B------:R-:W-:-:S05]  /*00f0*/  IADD3 R9, PT, PT, R0, 0x1, R9 ;  /* 0x0000000100097810 */ /* 0x000fca0007ffe009 */
[----:B------:R-:W-:-:S06]  /*0100*/  IMAD.WIDE.U32 R2, R9, 0x4, R4 ;  /* 0x0000000409027825 */ /* 0x000fcc00078e0004 */
[----:B------:R-:W2:Y:S01]  /*0110*/  LDG.E R3, desc[UR4][R2.64] ;  /* 0x0000000402037981 */ /* 0x000ea2000c1e1900 */
[----:B0-----:R-:W-:Y:S02]  /*0120*/  IMAD.WIDE.U32 R4, R9, 0x4, R6 ;  /* 0x0000000409047825 */ /* 0x001fe400078e0006 */
[----:B------:R-:W2:Y:S04]  /*0130*/  LDC.64 R6, c[0x0][0x390] ;  /* 0x0000e400ff067b82 */ /* 0x000ea80000000a00 */
[----:B------:R-:W3:Y:S01]  /*0140*/  LDG.E R5, desc[UR4][R4.64] ;  /* 0x0000000404057981 */ /* 0x000ee2000c1e1900 */
[----:B--2---:R-:W-:-:S05]  /*0150*/  IMAD.WIDE.U32 R6, R3, 0x4, R6 ;  /* 0x0000000403067825 */ /* 0x004fca00078e0006 */
[----:B---3--:R-:W-:Y:S01]  /*0160*/  STG.E desc[UR4][R6.64], R5 ;  /* 0x0000000506007986 */ /* 0x008fe2000c101904 */
[----:B------:R-:W-:Y:S05]  /*0170*/  EXIT ;  /* 0x000000000000794d */ /* 0x000fea0003800000 */
.L_x_0:
[----:B------:R-:W-:-:S00]  /*0180*/  BRA `(.L_x_0) ;  /* 0xfffffffc00fc7947 */ /* 0x000fc0000383ffff */
[----:B------:R-:W-:-:S00]  /*0190*/  NOP ;  /* 0x0000000000007918 */ /* 0x000fc00000000000 */
        /* <DEDUP_REMOVED lines=14> */
.L_x_1:


//--------------------- .nv.shared.reserved.0     --------------------------
	.section	.nv.shared.reserved.0,"aw",@nobits
	.weak		__nv_reservedSMEM_offset_0_alias
	.size		__nv_reservedSMEM_offset_0_alias, 0, 64
	.other		__nv_reservedSMEM_offset_0_alias,@"STO_CUDA_RESERVED_SHARED STV_DEFAULT"
__nv_reservedSMEM_offset_0_alias:
	.zero		0
	.zero		64


//--------------------- .nv.constant0._Z11transposeRCPjPfS0_jj --------------------------
	.section	.nv.constant0._Z11transposeRCPjPfS0_jj,"a",@progbits
	.sectionflags	@""
	.align	4
.nv.constant0._Z11transposeRCPjPfS0_jj:
	.zero		928


//--------------------- SYMBOLS --------------------------

	.type		.nv.reservedSmem.offset0,@object
	.size		.nv.reservedSmem.offset0,0x4
